//
// Generated by NVIDIA NVVM Compiler
//
// Compiler Build ID: CL-36424714
// Cuda compilation tools, release 13.0, V13.0.88
// Based on NVVM 20.0.0
//

.version 9.0
.target sm_100
.address_size 64

	// .globl	_Z11IntmaxaddF1PKiS0_Piii

.visible .entry _Z11IntmaxaddF1PKiS0_Piii(
	.param .u64 .ptr .align 1 _Z11IntmaxaddF1PKiS0_Piii_param_0,
	.param .u64 .ptr .align 1 _Z11IntmaxaddF1PKiS0_Piii_param_1,
	.param .u64 .ptr .align 1 _Z11IntmaxaddF1PKiS0_Piii_param_2,
	.param .u32 _Z11IntmaxaddF1PKiS0_Piii_param_3,
	.param .u32 _Z11IntmaxaddF1PKiS0_Piii_param_4
)
{
	.reg .pred 	%p<3>;
	.reg .b32 	%r<498>;
	.reg .b64 	%rd<22>;

	ld.param.u64 	%rd4, [_Z11IntmaxaddF1PKiS0_Piii_param_0];
	ld.param.u64 	%rd5, [_Z11IntmaxaddF1PKiS0_Piii_param_1];
	ld.param.u32 	%r246, [_Z11IntmaxaddF1PKiS0_Piii_param_3];
	ld.param.u32 	%r247, [_Z11IntmaxaddF1PKiS0_Piii_param_4];
	cvta.to.global.u64 	%rd1, %rd5;
	cvta.to.global.u64 	%rd2, %rd4;
	mov.u32 	%r249, %ctaid.x;
	mov.u32 	%r250, %nctaid.y;
	mov.u32 	%r251, %ctaid.y;
	mad.lo.s32 	%r252, %r249, %r250, %r251;
	mul.lo.s32 	%r1, %r246, %r252;
	mov.u32 	%r253, %tid.x;
	mov.u32 	%r254, %ntid.y;
	mov.u32 	%r255, %tid.y;
	mad.lo.s32 	%r256, %r253, %r254, %r255;
	mul.lo.s32 	%r2, %r246, %r256;
	setp.lt.s32 	%p1, %r247, 1;
	mov.b32 	%r434, 0;
	mov.u32 	%r435, %r434;
	mov.u32 	%r436, %r434;
	mov.u32 	%r437, %r434;
	mov.u32 	%r438, %r434;
	mov.u32 	%r439, %r434;
	mov.u32 	%r440, %r434;
	mov.u32 	%r441, %r434;
	mov.u32 	%r442, %r434;
	mov.u32 	%r443, %r434;
	mov.u32 	%r444, %r434;
	mov.u32 	%r445, %r434;
	mov.u32 	%r446, %r434;
	mov.u32 	%r447, %r434;
	mov.u32 	%r448, %r434;
	mov.u32 	%r449, %r434;
	mov.u32 	%r450, %r434;
	mov.u32 	%r451, %r434;
	mov.u32 	%r452, %r434;
	mov.u32 	%r453, %r434;
	mov.u32 	%r454, %r434;
	mov.u32 	%r455, %r434;
	mov.u32 	%r456, %r434;
	mov.u32 	%r457, %r434;
	mov.u32 	%r458, %r434;
	mov.u32 	%r459, %r434;
	mov.u32 	%r460, %r434;
	mov.u32 	%r461, %r434;
	mov.u32 	%r462, %r434;
	mov.u32 	%r463, %r434;
	mov.u32 	%r464, %r434;
	mov.u32 	%r465, %r434;
	mov.u32 	%r466, %r434;
	mov.u32 	%r467, %r434;
	mov.u32 	%r468, %r434;
	mov.u32 	%r469, %r434;
	mov.u32 	%r470, %r434;
	mov.u32 	%r471, %r434;
	mov.u32 	%r472, %r434;
	mov.u32 	%r473, %r434;
	mov.u32 	%r474, %r434;
	mov.u32 	%r475, %r434;
	mov.u32 	%r476, %r434;
	mov.u32 	%r477, %r434;
	mov.u32 	%r478, %r434;
	mov.u32 	%r479, %r434;
	mov.u32 	%r480, %r434;
	mov.u32 	%r481, %r434;
	mov.u32 	%r482, %r434;
	mov.u32 	%r483, %r434;
	mov.u32 	%r484, %r434;
	mov.u32 	%r485, %r434;
	mov.u32 	%r486, %r434;
	mov.u32 	%r487, %r434;
	mov.u32 	%r488, %r434;
	mov.u32 	%r489, %r434;
	mov.u32 	%r490, %r434;
	mov.u32 	%r491, %r434;
	mov.u32 	%r492, %r434;
	mov.u32 	%r493, %r434;
	mov.u32 	%r494, %r434;
	mov.u32 	%r495, %r434;
	mov.u32 	%r496, %r434;
	mov.u32 	%r497, %r434;
	@%p1 bra 	$L__BB0_3;
	mul.wide.s32 	%rd6, %r2, 4;
	add.s64 	%rd7, %rd2, %rd6;
	mul.wide.s32 	%rd8, %r1, 4;
	add.s64 	%rd9, %rd1, %rd8;
	ld.global.u32 	%r354, [%rd9+28];
	ld.global.u32 	%r355, [%rd9+24];
	ld.global.u32 	%r356, [%rd9+20];
	ld.global.u32 	%r357, [%rd9+16];
	ld.global.u32 	%r358, [%rd9+12];
	ld.global.u32 	%r359, [%rd9+8];
	ld.global.u32 	%r360, [%rd9+4];
	ld.global.u32 	%r361, [%rd9];
	ld.global.u32 	%r433, [%rd7+28];
	ld.global.u32 	%r432, [%rd7+24];
	ld.global.u32 	%r431, [%rd7+20];
	ld.global.u32 	%r430, [%rd7+16];
	ld.global.u32 	%r429, [%rd7+12];
	ld.global.u32 	%r428, [%rd7+8];
	ld.global.u32 	%r427, [%rd7+4];
	ld.global.u32 	%r426, [%rd7];
	neg.s32 	%r353, %r247;
	mov.b32 	%r497, 0;
	mov.u32 	%r496, %r497;
	mov.u32 	%r495, %r497;
	mov.u32 	%r494, %r497;
	mov.u32 	%r493, %r497;
	mov.u32 	%r492, %r497;
	mov.u32 	%r491, %r497;
	mov.u32 	%r490, %r497;
	mov.u32 	%r489, %r497;
	mov.u32 	%r488, %r497;
	mov.u32 	%r487, %r497;
	mov.u32 	%r486, %r497;
	mov.u32 	%r485, %r497;
	mov.u32 	%r484, %r497;
	mov.u32 	%r483, %r497;
	mov.u32 	%r482, %r497;
	mov.u32 	%r481, %r497;
	mov.u32 	%r480, %r497;
	mov.u32 	%r479, %r497;
	mov.u32 	%r478, %r497;
	mov.u32 	%r477, %r497;
	mov.u32 	%r476, %r497;
	mov.u32 	%r475, %r497;
	mov.u32 	%r474, %r497;
	mov.u32 	%r473, %r497;
	mov.u32 	%r472, %r497;
	mov.u32 	%r471, %r497;
	mov.u32 	%r470, %r497;
	mov.u32 	%r469, %r497;
	mov.u32 	%r468, %r497;
	mov.u32 	%r467, %r497;
	mov.u32 	%r466, %r497;
	mov.u32 	%r465, %r497;
	mov.u32 	%r464, %r497;
	mov.u32 	%r463, %r497;
	mov.u32 	%r462, %r497;
	mov.u32 	%r461, %r497;
	mov.u32 	%r460, %r497;
	mov.u32 	%r459, %r497;
	mov.u32 	%r458, %r497;
	mov.u32 	%r457, %r497;
	mov.u32 	%r456, %r497;
	mov.u32 	%r455, %r497;
	mov.u32 	%r454, %r497;
	mov.u32 	%r453, %r497;
	mov.u32 	%r452, %r497;
	mov.u32 	%r451, %r497;
	mov.u32 	%r450, %r497;
	mov.u32 	%r449, %r497;
	mov.u32 	%r448, %r497;
	mov.u32 	%r447, %r497;
	mov.u32 	%r446, %r497;
	mov.u32 	%r445, %r497;
	mov.u32 	%r444, %r497;
	mov.u32 	%r443, %r497;
	mov.u32 	%r442, %r497;
	mov.u32 	%r441, %r497;
	mov.u32 	%r440, %r497;
	mov.u32 	%r439, %r497;
	mov.u32 	%r438, %r497;
	mov.u32 	%r437, %r497;
	mov.u32 	%r436, %r497;
	mov.u32 	%r435, %r497;
	mov.u32 	%r434, %r497;
$L__BB0_2:
	add.s32 	%r258, %r361, %r497;
	max.s32 	%r497, %r426, %r258;
	add.s32 	%r259, %r360, %r496;
	max.s32 	%r496, %r426, %r259;
	add.s32 	%r260, %r359, %r495;
	max.s32 	%r495, %r426, %r260;
	add.s32 	%r261, %r358, %r494;
	max.s32 	%r494, %r426, %r261;
	add.s32 	%r262, %r357, %r493;
	max.s32 	%r493, %r426, %r262;
	add.s32 	%r263, %r356, %r492;
	max.s32 	%r492, %r426, %r263;
	add.s32 	%r264, %r355, %r491;
	max.s32 	%r491, %r426, %r264;
	add.s32 	%r265, %r354, %r490;
	max.s32 	%r490, %r426, %r265;
	add.s32 	%r266, %r361, %r489;
	max.s32 	%r489, %r427, %r266;
	add.s32 	%r267, %r360, %r488;
	max.s32 	%r488, %r427, %r267;
	add.s32 	%r268, %r359, %r487;
	max.s32 	%r487, %r427, %r268;
	add.s32 	%r269, %r358, %r486;
	max.s32 	%r486, %r427, %r269;
	add.s32 	%r270, %r357, %r485;
	max.s32 	%r485, %r427, %r270;
	add.s32 	%r271, %r356, %r484;
	max.s32 	%r484, %r427, %r271;
	add.s32 	%r272, %r355, %r483;
	max.s32 	%r483, %r427, %r272;
	add.s32 	%r273, %r354, %r482;
	max.s32 	%r482, %r427, %r273;
	add.s32 	%r274, %r361, %r481;
	max.s32 	%r481, %r428, %r274;
	add.s32 	%r275, %r360, %r480;
	max.s32 	%r480, %r428, %r275;
	add.s32 	%r276, %r359, %r479;
	max.s32 	%r479, %r428, %r276;
	add.s32 	%r277, %r358, %r478;
	max.s32 	%r478, %r428, %r277;
	add.s32 	%r278, %r357, %r477;
	max.s32 	%r477, %r428, %r278;
	add.s32 	%r279, %r356, %r476;
	max.s32 	%r476, %r428, %r279;
	add.s32 	%r280, %r355, %r475;
	max.s32 	%r475, %r428, %r280;
	add.s32 	%r281, %r354, %r474;
	max.s32 	%r474, %r428, %r281;
	add.s32 	%r282, %r361, %r473;
	max.s32 	%r473, %r429, %r282;
	add.s32 	%r283, %r360, %r472;
	max.s32 	%r472, %r429, %r283;
	add.s32 	%r284, %r359, %r471;
	max.s32 	%r471, %r429, %r284;
	add.s32 	%r285, %r358, %r470;
	max.s32 	%r470, %r429, %r285;
	add.s32 	%r286, %r357, %r469;
	max.s32 	%r469, %r429, %r286;
	add.s32 	%r287, %r356, %r468;
	max.s32 	%r468, %r429, %r287;
	add.s32 	%r288, %r355, %r467;
	max.s32 	%r467, %r429, %r288;
	add.s32 	%r289, %r354, %r466;
	max.s32 	%r466, %r429, %r289;
	add.s32 	%r290, %r361, %r465;
	max.s32 	%r465, %r430, %r290;
	add.s32 	%r291, %r360, %r464;
	max.s32 	%r464, %r430, %r291;
	add.s32 	%r292, %r359, %r463;
	max.s32 	%r463, %r430, %r292;
	add.s32 	%r293, %r358, %r462;
	max.s32 	%r462, %r430, %r293;
	add.s32 	%r294, %r357, %r461;
	max.s32 	%r461, %r430, %r294;
	add.s32 	%r295, %r356, %r460;
	max.s32 	%r460, %r430, %r295;
	add.s32 	%r296, %r355, %r459;
	max.s32 	%r459, %r430, %r296;
	add.s32 	%r297, %r354, %r458;
	max.s32 	%r458, %r430, %r297;
	add.s32 	%r298, %r361, %r457;
	max.s32 	%r457, %r431, %r298;
	add.s32 	%r299, %r360, %r456;
	max.s32 	%r456, %r431, %r299;
	add.s32 	%r300, %r359, %r455;
	max.s32 	%r455, %r431, %r300;
	add.s32 	%r301, %r358, %r454;
	max.s32 	%r454, %r431, %r301;
	add.s32 	%r302, %r357, %r453;
	max.s32 	%r453, %r431, %r302;
	add.s32 	%r303, %r356, %r452;
	max.s32 	%r452, %r431, %r303;
	add.s32 	%r304, %r355, %r451;
	max.s32 	%r451, %r431, %r304;
	add.s32 	%r305, %r354, %r450;
	max.s32 	%r450, %r431, %r305;
	add.s32 	%r306, %r361, %r449;
	max.s32 	%r449, %r432, %r306;
	add.s32 	%r307, %r360, %r448;
	max.s32 	%r448, %r432, %r307;
	add.s32 	%r308, %r359, %r447;
	max.s32 	%r447, %r432, %r308;
	add.s32 	%r309, %r358, %r446;
	max.s32 	%r446, %r432, %r309;
	add.s32 	%r310, %r357, %r445;
	max.s32 	%r445, %r432, %r310;
	add.s32 	%r311, %r356, %r444;
	max.s32 	%r444, %r432, %r311;
	add.s32 	%r312, %r355, %r443;
	max.s32 	%r443, %r432, %r312;
	add.s32 	%r313, %r354, %r442;
	max.s32 	%r442, %r432, %r313;
	add.s32 	%r314, %r361, %r441;
	max.s32 	%r441, %r433, %r314;
	add.s32 	%r315, %r360, %r440;
	max.s32 	%r440, %r433, %r315;
	add.s32 	%r316, %r359, %r439;
	max.s32 	%r439, %r433, %r316;
	add.s32 	%r317, %r358, %r438;
	max.s32 	%r438, %r433, %r317;
	add.s32 	%r318, %r357, %r437;
	max.s32 	%r437, %r433, %r318;
	add.s32 	%r319, %r356, %r436;
	max.s32 	%r436, %r433, %r319;
	add.s32 	%r320, %r355, %r435;
	max.s32 	%r435, %r433, %r320;
	add.s32 	%r321, %r354, %r434;
	max.s32 	%r434, %r433, %r321;
	add.s32 	%r322, %r490, %r354;
	max.s32 	%r426, %r426, %r322;
	add.s32 	%r323, %r483, %r355;
	max.s32 	%r427, %r427, %r323;
	add.s32 	%r324, %r476, %r356;
	max.s32 	%r428, %r428, %r324;
	add.s32 	%r325, %r469, %r357;
	max.s32 	%r429, %r429, %r325;
	add.s32 	%r326, %r462, %r358;
	max.s32 	%r430, %r430, %r326;
	add.s32 	%r327, %r455, %r359;
	max.s32 	%r431, %r431, %r327;
	add.s32 	%r328, %r448, %r360;
	max.s32 	%r432, %r432, %r328;
	add.s32 	%r329, %r441, %r361;
	max.s32 	%r433, %r433, %r329;
	add.s32 	%r330, %r490, %r433;
	max.s32 	%r361, %r361, %r330;
	add.s32 	%r331, %r483, %r432;
	max.s32 	%r360, %r360, %r331;
	add.s32 	%r332, %r476, %r431;
	max.s32 	%r359, %r359, %r332;
	add.s32 	%r333, %r430, %r469;
	max.s32 	%r358, %r358, %r333;
	add.s32 	%r334, %r429, %r462;
	max.s32 	%r357, %r357, %r334;
	add.s32 	%r335, %r428, %r455;
	max.s32 	%r356, %r356, %r335;
	add.s32 	%r336, %r427, %r448;
	max.s32 	%r355, %r355, %r336;
	add.s32 	%r337, %r426, %r441;
	max.s32 	%r354, %r354, %r337;
	add.s32 	%r353, %r353, 1;
	setp.ne.s32 	%p2, %r353, 0;
	@%p2 bra 	$L__BB0_2;
$L__BB0_3:
	ld.param.u32 	%r352, [_Z11IntmaxaddF1PKiS0_Piii_param_3];
	ld.param.u64 	%rd21, [_Z11IntmaxaddF1PKiS0_Piii_param_2];
	cvta.to.global.u64 	%rd10, %rd21;
	mov.u32 	%r338, %nctaid.y;
	mov.u32 	%r339, %nctaid.x;
	mul.lo.s32 	%r340, %r338, %r339;
	mul.lo.s32 	%r341, %r340, %r352;
	mov.u32 	%r342, %tid.x;
	mov.u32 	%r343, %ntid.y;
	mov.u32 	%r344, %tid.y;
	mad.lo.s32 	%r345, %r342, %r343, %r344;
	mul.lo.s32 	%r346, %r352, %r345;
	mov.u32 	%r347, %ctaid.x;
	mov.u32 	%r348, %ctaid.y;
	mad.lo.s32 	%r349, %r347, %r338, %r348;
	mul.lo.s32 	%r350, %r352, %r349;
	mad.lo.s32 	%r351, %r341, %r346, %r350;
	mul.wide.s32 	%rd11, %r351, 4;
	add.s64 	%rd12, %rd10, %rd11;
	st.global.u32 	[%rd12], %r497;
	st.global.u32 	[%rd12+4], %r496;
	st.global.u32 	[%rd12+8], %r495;
	st.global.u32 	[%rd12+12], %r494;
	st.global.u32 	[%rd12+16], %r493;
	st.global.u32 	[%rd12+20], %r492;
	st.global.u32 	[%rd12+24], %r491;
	st.global.u32 	[%rd12+28], %r490;
	mul.wide.s32 	%rd13, %r341, 4;
	add.s64 	%rd14, %rd12, %rd13;
	st.global.u32 	[%rd14], %r489;
	st.global.u32 	[%rd14+4], %r488;
	st.global.u32 	[%rd14+8], %r487;
	st.global.u32 	[%rd14+12], %r486;
	st.global.u32 	[%rd14+16], %r485;
	st.global.u32 	[%rd14+20], %r484;
	st.global.u32 	[%rd14+24], %r483;
	st.global.u32 	[%rd14+28], %r482;
	add.s64 	%rd15, %rd14, %rd13;
	st.global.u32 	[%rd15], %r481;
	st.global.u32 	[%rd15+4], %r480;
	st.global.u32 	[%rd15+8], %r479;
	st.global.u32 	[%rd15+12], %r478;
	st.global.u32 	[%rd15+16], %r477;
	st.global.u32 	[%rd15+20], %r476;
	st.global.u32 	[%rd15+24], %r475;
	st.global.u32 	[%rd15+28], %r474;
	add.s64 	%rd16, %rd15, %rd13;
	st.global.u32 	[%rd16], %r473;
	st.global.u32 	[%rd16+4], %r472;
	st.global.u32 	[%rd16+8], %r471;
	st.global.u32 	[%rd16+12], %r470;
	st.global.u32 	[%rd16+16], %r469;
	st.global.u32 	[%rd16+20], %r468;
	st.global.u32 	[%rd16+24], %r467;
	st.global.u32 	[%rd16+28], %r466;
	add.s64 	%rd17, %rd16, %rd13;
	st.global.u32 	[%rd17], %r465;
	st.global.u32 	[%rd17+4], %r464;
	st.global.u32 	[%rd17+8], %r463;
	st.global.u32 	[%rd17+12], %r462;
	st.global.u32 	[%rd17+16], %r461;
	st.global.u32 	[%rd17+20], %r460;
	st.global.u32 	[%rd17+24], %r459;
	st.global.u32 	[%rd17+28], %r458;
	add.s64 	%rd18, %rd17, %rd13;
	st.global.u32 	[%rd18], %r457;
	st.global.u32 	[%rd18+4], %r456;
	st.global.u32 	[%rd18+8], %r455;
	st.global.u32 	[%rd18+12], %r454;
	st.global.u32 	[%rd18+16], %r453;
	st.global.u32 	[%rd18+20], %r452;
	st.global.u32 	[%rd18+24], %r451;
	st.global.u32 	[%rd18+28], %r450;
	add.s64 	%rd19, %rd18, %rd13;
	st.global.u32 	[%rd19], %r449;
	st.global.u32 	[%rd19+4], %r448;
	st.global.u32 	[%rd19+8], %r447;
	st.global.u32 	[%rd19+12], %r446;
	st.global.u32 	[%rd19+16], %r445;
	st.global.u32 	[%rd19+20], %r444;
	st.global.u32 	[%rd19+24], %r443;
	st.global.u32 	[%rd19+28], %r442;
	add.s64 	%rd20, %rd19, %rd13;
	st.global.u32 	[%rd20], %r441;
	st.global.u32 	[%rd20+4], %r440;
	st.global.u32 	[%rd20+8], %r439;
	st.global.u32 	[%rd20+12], %r438;
	st.global.u32 	[%rd20+16], %r437;
	st.global.u32 	[%rd20+20], %r436;
	st.global.u32 	[%rd20+24], %r435;
	st.global.u32 	[%rd20+28], %r434;
	ret;

}


// ===== COMPILED SASS (sm_100) =====

	.target	sm_100

	.elftype	@"ET_EXEC"


//--------------------- .note.nv.tkinfo           --------------------------
	.section	.note.nv.tkinfo,"",@"SHT_NOTE"
	.sectionflags	@"SHF_NOTE_NV_TKINFO"
	.tkinfo
        /*0018*/ 	.word	0x00000002
        /*0030*/ 	.string	""
        /*0030*/ 	.string	"ptxas"
        /*0030*/ 	.string	"Cuda compilation tools, release 13.0, V13.0.88"
        /*0030*/ 	.string	"Build cuda_13.0.r13.0/compiler.36424714_0"
        /*0030*/ 	.string	"-arch sm_100 -m 64 "



//--------------------- .note.nv.cuinfo           --------------------------
	.section	.note.nv.cuinfo,"",@"SHT_NOTE"
	.sectionflags	@"SHF_NOTE_NV_CUINFO"
        /*0018*/ 	.short	0x0002
        /*001a*/ 	.short	0x0064
        /*001c*/ 	.short	0x0082
	.zero		2


//--------------------- .nv.info                  --------------------------
	.section	.nv.info,"",@"SHT_CUDA_INFO"
	.align	4


	//----- nvinfo : EIATTR_REGCOUNT
	.align		4
        /*0000*/ 	.byte	0x04, 0x2f
        /*0002*/ 	.short	(.L_1 - .L_0)
	.align		4
.L_0:
        /*0004*/ 	.word	index@(_Z11IntmaxaddF1PKiS0_Piii)
        /*0008*/ 	.word	0x00000060


	//----- nvinfo : EIATTR_FRAME_SIZE
	.align		4
.L_1:
        /*000c*/ 	.byte	0x04, 0x11
        /*000e*/ 	.short	(.L_3 - .L_2)
	.align		4
.L_2:
        /*0010*/ 	.word	index@(_Z11IntmaxaddF1PKiS0_Piii)
        /*0014*/ 	.word	0x00000000


	//----- nvinfo : EIATTR_MIN_STACK_SIZE
	.align		4
.L_3:
        /*0018*/ 	.byte	0x04, 0x12
        /*001a*/ 	.short	(.L_5 - .L_4)
	.align		4
.L_4:
        /*001c*/ 	.word	index@(_Z11IntmaxaddF1PKiS0_Piii)
        /*0020*/ 	.word	0x00000000
.L_5:


//--------------------- .nv.compat                --------------------------
	.section	.nv.compat,"",@"SHT_CUDA_COMPAT_INFO"
	.align	4
        /*0000*/ 	.byte	0x02, 0x09, 0x00, 0x00, 0x02, 0x02, 0x01, 0x00, 0x02, 0x05, 0x05, 0x00, 0x03, 0x07, 0x01, 0x01
        /*0010*/ 	.byte	0x02, 0x03, 0x00, 0x00, 0x02, 0x06, 0x01, 0x00, 0x04, 0x0b, 0x08, 0x00, 0x09, 0x00, 0x00, 0x00
        /*0020*/ 	.byte	0x00, 0x00, 0x00, 0x00


//--------------------- .nv.info._Z11IntmaxaddF1PKiS0_Piii --------------------------
	.section	.nv.info._Z11IntmaxaddF1PKiS0_Piii,"",@"SHT_CUDA_INFO"
	.sectionflags	@""
	.align	4


	//----- nvinfo : EIATTR_CUDA_API_VERSION
	.align		4
        /*0000*/ 	.byte	0x04, 0x37
        /*0002*/ 	.short	(.L_7 - .L_6)
.L_6:
        /*0004*/ 	.word	0x00000082


	//----- nvinfo : EIATTR_KPARAM_INFO
	.align		4
.L_7:
        /*0008*/ 	.byte	0x04, 0x17
        /*000a*/ 	.short	(.L_9 - .L_8)
.L_8:
        /*000c*/ 	.word	0x00000000
        /*0010*/ 	.short	0x0004
        /*0012*/ 	.short	0x001c
        /*0014*/ 	.byte	0x00, 0xf0, 0x11, 0x00


	//----- nvinfo : EIATTR_KPARAM_INFO
	.align		4
.L_9:
        /*0018*/ 	.byte	0x04, 0x17
        /*001a*/ 	.short	(.L_11 - .L_10)
.L_10:
        /*001c*/ 	.word	0x00000000
        /*0020*/ 	.short	0x0003
        /*0022*/ 	.short	0x0018
        /*0024*/ 	.byte	0x00, 0xf0, 0x11, 0x00


	//----- nvinfo : EIATTR_KPARAM_INFO
	.align		4
.L_11:
        /*0028*/ 	.byte	0x04, 0x17
        /*002a*/ 	.short	(.L_13 - .L_12)
.L_12:
        /*002c*/ 	.word	0x00000000
        /*0030*/ 	.short	0x0002
        /*0032*/ 	.short	0x0010
        /*0034*/ 	.byte	0x00, 0xf5, 0x21, 0x00


	//----- nvinfo : EIATTR_KPARAM_INFO
	.align		4
.L_13:
        /*0038*/ 	.byte	0x04, 0x17
        /*003a*/ 	.short	(.L_15 - .L_14)
.L_14:
        /*003c*/ 	.word	0x00000000
        /*0040*/ 	.short	0x0001
        /*0042*/ 	.short	0x0008
        /*0044*/ 	.byte	0x00, 0xf5, 0x21, 0x00


	//----- nvinfo : EIATTR_KPARAM_INFO
	.align		4
.L_15:
        /*0048*/ 	.byte	0x04, 0x17
        /*004a*/ 	.short	(.L_17 - .L_16)
.L_16:
        /*004c*/ 	.word	0x00000000
        /*0050*/ 	.short	0x0000
        /*0052*/ 	.short	0x0000
        /*0054*/ 	.byte	0x00, 0xf5, 0x21, 0x00


	//----- nvinfo : EIATTR_SPARSE_MMA_MASK
	.align		4
.L_17:
        /*0058*/ 	.byte	0x03, 0x50
        /*005a*/ 	.short	0x0000


	//----- nvinfo : EIATTR_MAXREG_COUNT
	.align		4
        /*005c*/ 	.byte	0x03, 0x1b
        /*005e*/ 	.short	0x00ff


	//----- nvinfo : EIATTR_MERCURY_ISA_VERSION
	.align		4
        /*0060*/ 	.byte	0x03, 0x5f
        /*0062*/ 	.short	0x0101


	//----- nvinfo : EIATTR_VRC_CTA_INIT_COUNT
	.align		4
        /*0064*/ 	.byte	0x02, 0x4a
	.zero		1
	.zero		1


	//----- nvinfo : EIATTR_EXIT_INSTR_OFFSETS
	.align		4
        /*0068*/ 	.byte	0x04, 0x1c
        /*006a*/ 	.short	(.L_19 - .L_18)


	//   ....[0]....
.L_18:
        /*006c*/ 	.word	0x00001230


	//----- nvinfo : EIATTR_CBANK_PARAM_SIZE
	.align		4
.L_19:
        /*0070*/ 	.byte	0x03, 0x19
        /*0072*/ 	.short	0x0020


	//----- nvinfo : EIATTR_PARAM_CBANK
	.align		4
        /*0074*/ 	.byte	0x04, 0x0a
        /*0076*/ 	.short	(.L_21 - .L_20)
	.align		4
.L_20:
        /*0078*/ 	.word	index@(.nv.constant0._Z11IntmaxaddF1PKiS0_Piii)
        /*007c*/ 	.short	0x0380
        /*007e*/ 	.short	0x0020


	//----- nvinfo : EIATTR_SW_WAR
	.align		4
.L_21:
        /*0080*/ 	.byte	0x04, 0x36
        /*0082*/ 	.short	(.L_23 - .L_22)
.L_22:
        /*0084*/ 	.word	0x00000008
.L_23:


//--------------------- .nv.callgraph             --------------------------
	.section	.nv.callgraph,"",@"SHT_CUDA_CALLGRAPH"
	.align	4
	.sectionentsize	8
	.align		4
        /*0000*/ 	.word	0x00000000
	.align		4
        /*0004*/ 	.word	0xffffffff
	.align		4
        /*0008*/ 	.word	0x00000000
	.align		4
        /*000c*/ 	.word	0xfffffffe
	.align		4
        /*0010*/ 	.word	0x00000000
	.align		4
        /*0014*/ 	.word	0xfffffffd
	.align		4
        /*0018*/ 	.word	0x00000000
	.align		4
        /*001c*/ 	.word	0xfffffffc


//--------------------- .text._Z11IntmaxaddF1PKiS0_Piii --------------------------
	.section	.text._Z11IntmaxaddF1PKiS0_Piii,"ax",@progbits
	.align	128
        .global         _Z11IntmaxaddF1PKiS0_Piii
        .type           _Z11IntmaxaddF1PKiS0_Piii,@function
        .size           _Z11IntmaxaddF1PKiS0_Piii,(.L_x_3 - _Z11IntmaxaddF1PKiS0_Piii)
        .other          _Z11IntmaxaddF1PKiS0_Piii,@"STO_CUDA_ENTRY STV_DEFAULT"
_Z11IntmaxaddF1PKiS0_Piii:
.text._Z11IntmaxaddF1PKiS0_Piii:
[----:B------:R-:W-:Y:S08]  /*0000*/  LDC R1, c[0x0][0x37c] ;  /* 0x0000df00ff017b82 */ /* 0x000ff00000000800 */
[----:B------:R-:W0:Y:S01]  /*0010*/  LDC.64 R2, c[0x0][0x398] ;  /* 0x0000e600ff027b82 */ /* 0x000e220000000a00 */
[----:B------:R-:W1:Y:S01]  /*0020*/  S2R R48, SR_TID.X ;  /* 0x0000000000307919 */ /* 0x000e620000002100 */
[----:B------:R-:W2:Y:S01]  /*0030*/  LDCU UR4, c[0x0][0x374] ;  /* 0x00006e80ff0477ac */ /* 0x000ea20008000800 */
[----:B------:R-:W-:-:S02]  /*0040*/  CS2R R18, SRZ ;  /* 0x0000000000127805 */ /* 0x000fc4000001ff00 */
[----:B------:R-:W-:Y:S01]  /*0050*/  CS2R R16, SRZ ;  /* 0x0000000000107805 */ /* 0x000fe2000001ff00 */
[----:B------:R-:W3:Y:S01]  /*0060*/  S2R R50, SR_TID.Y ;  /* 0x0000000000327919 */ /* 0x000ee20000002200 */
[----:B------:R-:W4:Y:S01]  /*0070*/  LDCU.64 UR8, c[0x0][0x358] ;  /* 0x00006b00ff0877ac */ /* 0x000f220008000a00 */
[----:B------:R-:W-:Y:S01]  /*0080*/  CS2R R14, SRZ ;  /* 0x00000000000e7805 */ /* 0x000fe2000001ff00 */
[----:B------:R-:W0:Y:S01]  /*0090*/  S2UR UR5, SR_CTAID.X ;  /* 0x00000000000579c3 */ /* 0x000e220000002500 */
[----:B------:R-:W0:Y:S01]  /*00a0*/  S2R R7, SR_TID.X ;  /* 0x0000000000077919 */ /* 0x000e220000002100 */
[----:B------:R-:W0:Y:S01]  /*00b0*/  LDCU UR7, c[0x0][0x364] ;  /* 0x00006c80ff0777ac */ /* 0x000e220008000800 */
[----:B------:R-:W-:Y:S02]  /*00c0*/  CS2R R12, SRZ ;  /* 0x00000000000c7805 */ /* 0x000fe4000001ff00 */
[----:B------:R-:W-:Y:S01]  /*00d0*/  CS2R R10, SRZ ;  /* 0x00000000000a7805 */ /* 0x000fe2000001ff00 */
[----:B------:R-:W0:Y:S01]  /*00e0*/  S2R R6, SR_TID.Y ;  /* 0x0000000000067919 */ /* 0x000e220000002200 */
[----:B------:R-:W-:Y:S01]  /*00f0*/  CS2R R8, SRZ ;  /* 0x0000000000087805 */ /* 0x000fe2000001ff00 */
[----:B------:R-:W-:Y:S01]  /*0100*/  IMAD.MOV.U32 R0, RZ, RZ, RZ ;  /* 0x000000ffff007224 */ /* 0x000fe200078e00ff */
[----:B------:R-:W0:Y:S01]  /*0110*/  S2UR UR6, SR_CTAID.Y ;  /* 0x00000000000679c3 */ /* 0x000e220000002600 */
[----:B------:R-:W-:-:S02]  /*0120*/  CS2R R26, SRZ ;  /* 0x00000000001a7805 */ /* 0x000fc4000001ff00 */
[----:B------:R-:W-:Y:S02]  /*0130*/  CS2R R24, SRZ ;  /* 0x0000000000187805 */ /* 0x000fe4000001ff00 */
[----:B------:R-:W-:Y:S02]  /*0140*/  CS2R R22, SRZ ;  /* 0x0000000000167805 */ /* 0x000fe4000001ff00 */
[----:B------:R-:W-:Y:S02]  /*0150*/  CS2R R20, SRZ ;  /* 0x0000000000147805 */ /* 0x000fe4000001ff00 */
[----:B------:R-:W-:Y:S02]  /*0160*/  CS2R R34, SRZ ;  /* 0x0000000000227805 */ /* 0x000fe4000001ff00 */
[----:B------:R-:W-:Y:S02]  /*0170*/  CS2R R32, SRZ ;  /* 0x0000000000207805 */ /* 0x000fe4000001ff00 */
[----:B------:R-:W-:-:S02]  /*0180*/  CS2R R30, SRZ ;  /* 0x00000000001e7805 */ /* 0x000fc4000001ff00 */
[----:B0-----:R-:W-:Y:S02]  /*0190*/  ISETP.GE.AND P0, PT, R3, 0x1, PT ;  /* 0x000000010300780c */ /* 0x001fe40003f06270 */
[----:B------:R-:W-:Y:S02]  /*01a0*/  CS2R R28, SRZ ;  /* 0x00000000001c7805 */ /* 0x000fe4000001ff00 */
[----:B------:R-:W-:Y:S02]  /*01b0*/  CS2R R42, SRZ ;  /* 0x00000000002a7805 */ /* 0x000fe4000001ff00 */
[----:B------:R-:W-:Y:S02]  /*01c0*/  CS2R R40, SRZ ;  /* 0x0000000000287805 */ /* 0x000fe4000001ff00 */
[----:B------:R-:W-:Y:S02]  /*01d0*/  CS2R R38, SRZ ;  /* 0x0000000000267805 */ /* 0x000fe4000001ff00 */
[----:B------:R-:W-:Y:S01]  /*01e0*/  CS2R R36, SRZ ;  /* 0x0000000000247805 */ /* 0x000fe2000001ff00 */
[----:B------:R-:W-:Y:S01]  /*01f0*/  IMAD.MOV.U32 R57, RZ, RZ, RZ ;  /* 0x000000ffff397224 */ /* 0x000fe200078e00ff */
[----:B------:R-:W-:Y:S01]  /*0200*/  CS2R R46, SRZ ;  /* 0x00000000002e7805 */ /* 0x000fe2000001ff00 */
[----:B------:R-:W-:Y:S01]  /*0210*/  IMAD.MOV.U32 R55, RZ, RZ, RZ ;  /* 0x000000ffff377224 */ /* 0x000fe200078e00ff */
[----:B------:R-:W-:Y:S01]  /*0220*/  CS2R R44, SRZ ;  /* 0x00000000002c7805 */ /* 0x000fe2000001ff00 */
[----:B------:R-:W-:-:S02]  /*0230*/  IMAD.MOV.U32 R53, RZ, RZ, RZ ;  /* 0x000000ffff357224 */ /* 0x000fc400078e00ff */
[----:B------:R-:W-:Y:S02]  /*0240*/  IMAD.MOV.U32 R51, RZ, RZ, RZ ;  /* 0x000000ffff337224 */ /* 0x000fe400078e00ff */
[----:B------:R-:W-:Y:S02]  /*0250*/  IMAD.MOV.U32 R49, RZ, RZ, RZ ;  /* 0x000000ffff317224 */ /* 0x000fe400078e00ff */
[----:B------:R-:W-:Y:S02]  /*0260*/  IMAD.MOV.U32 R61, RZ, RZ, RZ ;  /* 0x000000ffff3d7224 */ /* 0x000fe400078e00ff */
[----:B------:R-:W-:Y:S02]  /*0270*/  IMAD.MOV.U32 R63, RZ, RZ, RZ ;  /* 0x000000ffff3f7224 */ /* 0x000fe400078e00ff */
[----:B------:R-:W-:Y:S02]  /*0280*/  IMAD.MOV.U32 R65, RZ, RZ, RZ ;  /* 0x000000ffff417224 */ /* 0x000fe400078e00ff */
        /* <DEDUP_REMOVED lines=14> */
[----:B------:R-:W-:Y:S01]  /*0370*/  IMAD.MOV.U32 R93, RZ, RZ, RZ ;  /* 0x000000ffff5d7224 */ /* 0x000fe200078e00ff */
[----:B-1234-:R-:W-:Y:S06]  /*0380*/  @!P0 BRA `(.L_x_0) ;  /* 0x0000000800608947 */ /* 0x01efec0003800000 */
[----:B------:R-:W0:Y:S01]  /*0390*/  LDC.64 R4, c[0x0][0x380] ;  /* 0x0000e000ff047b82 */ /* 0x000e220000000a00 */
[----:B------:R-:W-:Y:S01]  /*03a0*/  IMAD R13, R48, UR7, R50 ;  /* 0x00000007300d7c24 */ /* 0x000fe2000f8e0232 */
[----:B------:R-:W-:-:S03]  /*03b0*/  UIMAD UR4, UR5, UR4, UR6 ;  /* 0x00000004050472a4 */ /* 0x000fc6000f8e0206 */
[----:B------:R-:W-:-:S03]  /*03c0*/  IMAD R13, R13, R2, RZ ;  /* 0x000000020d0d7224 */ /* 0x000fc600078e02ff */
[----:B------:R-:W1:Y:S01]  /*03d0*/  LDC.64 R8, c[0x0][0x388] ;  /* 0x0000e200ff087b82 */ /* 0x000e620000000a00 */
[----:B------:R-:W-:Y:S02]  /*03e0*/  IMAD R11, R2, UR4, RZ ;  /* 0x00000004020b7c24 */ /* 0x000fe4000f8e02ff */
[----:B0-----:R-:W-:-:S05]  /*03f0*/  IMAD.WIDE R4, R13, 0x4, R4 ;  /* 0x000000040d047825 */ /* 0x001fca00078e0204 */
[----:B------:R-:W5:Y:S01]  /*0400*/  LDG.E R64, desc[UR8][R4.64+0x1c] ;  /* 0x00001c0804407981 */ /* 0x000f62000c1e1900 */
[----:B-1----:R-:W-:-:S03]  /*0410*/  IMAD.WIDE R8, R11, 0x4, R8 ;  /* 0x000000040b087825 */ /* 0x002fc600078e0208 */
[----:B------:R-:W5:Y:S04]  /*0420*/  LDG.E R66, desc[UR8][R4.64+0x18] ;  /* 0x0000180804427981 */ /* 0x000f68000c1e1900 */
[----:B------:R-:W5:Y:S04]  /*0430*/  LDG.E R68, desc[UR8][R4.64+0x14] ;  /* 0x0000140804447981 */ /* 0x000f68000c1e1900 */
[----:B------:R-:W5:Y:S04]  /*0440*/  LDG.E R70, desc[UR8][R4.64+0x10] ;  /* 0x0000100804467981 */ /* 0x000f68000c1e1900 */
[----:B------:R-:W5:Y:S04]  /*0450*/  LDG.E R72, desc[UR8][R4.64+0xc] ;  /* 0x00000c0804487981 */ /* 0x000f68000c1e1900 */
[----:B------:R-:W5:Y:S04]  /*0460*/  LDG.E R74, desc[UR8][R4.64+0x8] ;  /* 0x00000808044a7981 */ /* 0x000f68000c1e1900 */
[----:B------:R-:W5:Y:S04]  /*0470*/  LDG.E R76, desc[UR8][R4.64+0x4] ;  /* 0x00000408044c7981 */ /* 0x000f68000c1e1900 */
[----:B------:R-:W5:Y:S01]  /*0480*/  LDG.E R78, desc[UR8][R4.64] ;  /* 0x00000008044e7981 */ /* 0x000f62000c1e1900 */
[----:B------:R-:W-:Y:S01]  /*0490*/  IMAD.MOV R3, RZ, RZ, -R3 ;  /* 0x000000ffff037224 */ /* 0x000fe200078e0a03 */
[----:B------:R-:W-:-:S02]  /*04a0*/  CS2R R46, SRZ ;  /* 0x00000000002e7805 */ /* 0x000fc4000001ff00 */
[----:B------:R-:W-:Y:S01]  /*04b0*/  CS2R R44, SRZ ;  /* 0x00000000002c7805 */ /* 0x000fe2000001ff00 */
[----:B------:R-:W5:Y:S01]  /*04c0*/  LDG.E R48, desc[UR8][R8.64+0x1c] ;  /* 0x00001c0808307981 */ /* 0x000f62000c1e1900 */
[----:B------:R-:W-:Y:S01]  /*04d0*/  IMAD.MOV.U32 R93, RZ, RZ, RZ ;  /* 0x000000ffff5d7224 */ /* 0x000fe200078e00ff */
[----:B------:R-:W-:Y:S01]  /*04e0*/  CS2R R42, SRZ ;  /* 0x00000000002a7805 */ /* 0x000fe2000001ff00 */
[----:B------:R-:W-:Y:S01]  /*04f0*/  IMAD.MOV.U32 R91, RZ, RZ, RZ ;  /* 0x000000ffff5b7224 */ /* 0x000fe200078e00ff */
        /* <DEDUP_REMOVED lines=24> */
[----:B------:R0:W5:Y:S01]  /*0680*/  LDG.E R62, desc[UR8][R8.64] ;  /* 0x00000008083e7981 */ /* 0x000162000c1e1900 */
[----:B------:R-:W-:Y:S01]  /*0690*/  IMAD.MOV.U32 R67, RZ, RZ, RZ ;  /* 0x000000ffff437224 */ /* 0x000fe200078e00ff */
[----:B------:R-:W-:Y:S01]  /*06a0*/  CS2R R30, SRZ ;  /* 0x00000000001e7805 */ /* 0x000fe2000001ff00 */
        /* <DEDUP_REMOVED lines=11> */
[----:B0-----:R-:W-:Y:S01]  /*0760*/  CS2R R8, SRZ ;  /* 0x0000000000087805 */ /* 0x001fe2000001ff00 */
[----:B------:R-:W-:Y:S01]  /*0770*/  IMAD.MOV.U32 R55, RZ, RZ, RZ ;  /* 0x000000ffff377224 */ /* 0x000fe200078e00ff */
[----:B------:R-:W-:Y:S01]  /*0780*/  CS2R R10, SRZ ;  /* 0x00000000000a7805 */ /* 0x000fe2000001ff00 */
[----:B------:R-:W-:Y:S01]  /*0790*/  IMAD.MOV.U32 R57, RZ, RZ, RZ ;  /* 0x000000ffff397224 */ /* 0x000fe200078e00ff */
[----:B------:R-:W-:Y:S01]  /*07a0*/  CS2R R12, SRZ ;  /* 0x00000000000c7805 */ /* 0x000fe2000001ff00 */
[----:B------:R-:W-:Y:S01]  /*07b0*/  IMAD.MOV.U32 R0, RZ, RZ, RZ ;  /* 0x000000ffff007224 */ /* 0x000fe200078e00ff */
[----:B------:R-:W-:-:S02]  /*07c0*/  CS2R R14, SRZ ;  /* 0x00000000000e7805 */ /* 0x000fc4000001ff00 */
[----:B------:R-:W-:-:S07]  /*07d0*/  CS2R R16, SRZ ;  /* 0x0000000000107805 */ /* 0x000fce000001ff00 */
.L_x_1:
[----:B------:R-:W-:Y:S01]  /*07e0*/  VIADD R3, R3, 0x1 ;  /* 0x0000000103037836 */ /* 0x000fe20000000000 */
[----:B-----5:R-:W-:Y:S02]  /*07f0*/  VIADDMNMX R85, R48, R85, R78, !PT ;  /* 0x0000005530557246 */ /* 0x020fe4000780014e */
[----:B------:R-:W-:Y:S02]  /*0800*/  VIADDMNMX R71, R50, R71, R76, !PT ;  /* 0x0000004732477246 */ /* 0x000fe4000780014c */
[----:B------:R-:W-:Y:S02]  /*0810*/  ISETP.NE.AND P0, PT, R3, RZ, PT ;  /* 0x000000ff0300720c */ /* 0x000fe40003f05270 */
[----:B------:R-:W-:Y:S02]  /*0820*/  VIADDMNMX R45, R52, R45, R74, !PT ;  /* 0x0000002d342d7246 */ /* 0x000fe4000780014a */
[----:B------:R-:W-:Y:S02]  /*0830*/  VIADDMNMX R35, R54, R35, R72, !PT ;  /* 0x0000002336237246 */ /* 0x000fe40007800148 */
[----:B------:R-:W-:-:S02]  /*0840*/  VIADDMNMX R42, R56, R42, R70, !PT ;  /* 0x0000002a382a7246 */ /* 0x000fc40007800146 */
[----:B------:R-:W-:Y:S02]  /*0850*/  VIADDMNMX R33, R58, R33, R68, !PT ;  /* 0x000000213a217246 */ /* 0x000fe40007800144 */
[----:B------:R-:W-:Y:S02]  /*0860*/  VIADDMNMX R24, R60, R24, R66, !PT ;  /* 0x000000183c187246 */ /* 0x000fe40007800142 */
[C---:B------:R-:W-:Y:S02]  /*0870*/  VIADDMNMX R11, R62.reuse, R11, R64, !PT ;  /* 0x0000000b3e0b7246 */ /* 0x040fe40007800140 */
[--C-:B------:R-:W-:Y:S02]  /*0880*/  VIADDMNMX R46, R62, R46, R78.reuse, !PT ;  /* 0x0000002e3e2e7246 */ /* 0x100fe4000780014e */
[--C-:B------:R-:W-:Y:S02]  /*0890*/  VIADDMNMX R44, R60, R44, R78.reuse, !PT ;  /* 0x0000002c3c2c7246 */ /* 0x100fe4000780014e */
[----:B------:R-:W-:-:S02]  /*08a0*/  VIADDMNMX R93, R58, R93, R78, !PT ;  /* 0x0000005d3a5d7246 */ /* 0x000fc4000780014e */
[--C-:B------:R-:W-:Y:S02]  /*08b0*/  VIADDMNMX R91, R56, R91, R78.reuse, !PT ;  /* 0x0000005b385b7246 */ /* 0x100fe4000780014e */
[--C-:B------:R-:W-:Y:S02]  /*08c0*/  VIADDMNMX R75, R54, R75, R78.reuse, !PT ;  /* 0x0000004b364b7246 */ /* 0x100fe4000780014e */
[--C-:B------:R-:W-:Y:S02]  /*08d0*/  VIADDMNMX R89, R52, R89, R78.reuse, !PT ;  /* 0x0000005934597246 */ /* 0x100fe4000780014e */
[----:B------:R-:W-:Y:S02]  /*08e0*/  VIADDMNMX R87, R50, R87, R78, !PT ;  /* 0x0000005732577246 */ /* 0x000fe4000780014e */
[--C-:B------:R-:W-:Y:S02]  /*08f0*/  VIADDMNMX R83, R62, R83, R76.reuse, !PT ;  /* 0x000000533e537246 */ /* 0x100fe4000780014c */
[----:B------:R-:W-:-:S02]  /*0900*/  VIADDMNMX R81, R60, R81, R76, !PT ;  /* 0x000000513c517246 */ /* 0x000fc4000780014c */
[--C-:B------:R-:W-:Y:S02]  /*0910*/  VIADDMNMX R79, R58, R79, R76.reuse, !PT ;  /* 0x0000004f3a4f7246 */ /* 0x100fe4000780014c */
[--C-:B------:R-:W-:Y:S02]  /*0920*/  VIADDMNMX R77, R56, R77, R76.reuse, !PT ;  /* 0x0000004d384d7246 */ /* 0x100fe4000780014c */
[--C-:B------:R-:W-:Y:S02]  /*0930*/  VIADDMNMX R59, R54, R59, R76.reuse, !PT ;  /* 0x0000003b363b7246 */ /* 0x100fe4000780014c */
[--C-:B------:R-:W-:Y:S02]  /*0940*/  VIADDMNMX R73, R52, R73, R76.reuse, !PT ;  /* 0x0000004934497246 */ /* 0x100fe4000780014c */
[----:B------:R-:W-:Y:S02]  /*0950*/  VIADDMNMX R69, R48, R69, R76, !PT ;  /* 0x0000004530457246 */ /* 0x000fe4000780014c */
[----:B------:R-:W-:-:S02]  /*0960*/  VIADDMNMX R67, R62, R67, R74, !PT ;  /* 0x000000433e437246 */ /* 0x000fc4000780014a */
[--C-:B------:R-:W-:Y:S02]  /*0970*/  VIADDMNMX R65, R60, R65, R74.reuse, !PT ;  /* 0x000000413c417246 */ /* 0x100fe4000780014a */
[--C-:B------:R-:W-:Y:S02]  /*0980*/  VIADDMNMX R63, R58, R63, R74.reuse, !PT ;  /* 0x0000003f3a3f7246 */ /* 0x100fe4000780014a */
[--C-:B------:R-:W-:Y:S02]  /*0990*/  VIADDMNMX R61, R56, R61, R74.reuse, !PT ;  /* 0x0000003d383d7246 */ /* 0x100fe4000780014a */
[--C-:B------:R-:W-:Y:S02]  /*09a0*/  VIADDMNMX R43, R54, R43, R74.reuse, !PT ;  /* 0x0000002b362b7246 */ /* 0x100fe4000780014a */
[--C-:B------:R-:W-:Y:S02]  /*09b0*/  VIADDMNMX R47, R50, R47, R74.reuse, !PT ;  /* 0x0000002f322f7246 */ /* 0x100fe4000780014a */
[----:B------:R-:W-:-:S02]  /*09c0*/  VIADDMNMX R49, R48, R49, R74, !PT ;  /* 0x0000003130317246 */ /* 0x000fc4000780014a */
[--C-:B------:R-:W-:Y:S02]  /*09d0*/  VIADDMNMX R51, R62, R51, R72.reuse, !PT ;  /* 0x000000333e337246 */ /* 0x100fe40007800148 */
[--C-:B------:R-:W-:Y:S02]  /*09e0*/  VIADDMNMX R53, R60, R53, R72.reuse, !PT ;  /* 0x000000353c357246 */ /* 0x100fe40007800148 */
[--C-:B------:R-:W-:Y:S02]  /*09f0*/  VIADDMNMX R55, R58, R55, R72.reuse, !PT ;  /* 0x000000373a377246 */ /* 0x100fe40007800148 */
[--C-:B------:R-:W-:Y:S02]  /*0a00*/  VIADDMNMX R57, R56, R57, R72.reuse, !PT ;  /* 0x0000003938397246 */ /* 0x100fe40007800148 */
[--C-:B------:R-:W-:Y:S02]  /*0a10*/  VIADDMNMX R37, R52, R37, R72.reuse, !PT ;  /* 0x0000002534257246 */ /* 0x100fe40007800148 */
[----:B------:R-:W-:-:S02]  /*0a20*/  VIADDMNMX R39, R50, R39, R72, !PT ;  /* 0x0000002732277246 */ /* 0x000fc40007800148 */
[----:B------:R-:W-:Y:S02]  /*0a30*/  VIADDMNMX R41, R48, R41, R72, !PT ;  /* 0x0000002930297246 */ /* 0x000fe40007800148 */
[--C-:B------:R-:W-:Y:S02]  /*0a40*/  VIADDMNMX R36, R62, R36, R70.reuse, !PT ;  /* 0x000000243e247246 */ /* 0x100fe40007800146 */
[--C-:B------:R-:W-:Y:S02]  /*0a50*/  VIADDMNMX R38, R60, R38, R70.reuse, !PT ;  /* 0x000000263c267246 */ /* 0x100fe40007800146 */
[--C-:B------:R-:W-:Y:S02]  /*0a60*/  VIADDMNMX R40, R58, R40, R70.reuse, !PT ;  /* 0x000000283a287246 */ /* 0x100fe40007800146 */
[--C-:B------:R-:W-:Y:S02]  /*0a70*/  VIADDMNMX R27, R54, R27, R70.reuse, !PT ;  /* 0x0000001b361b7246 */ /* 0x100fe40007800146 */
[----:B------:R-:W-:-:S02]  /*0a80*/  VIADDMNMX R28, R52, R28, R70, !PT ;  /* 0x0000001c341c7246 */ /* 0x000fc40007800146 */
[--C-:B------:R-:W-:Y:S02]  /*0a90*/  VIADDMNMX R29, R50, R29, R70.reuse, !PT ;  /* 0x0000001d321d7246 */ /* 0x100fe40007800146 */
[----:B------:R-:W-:Y:S02]  /*0aa0*/  VIADDMNMX R30, R48, R30, R70, !PT ;  /* 0x0000001e301e7246 */ /* 0x000fe40007800146 */
[--C-:B------:R-:W-:Y:S02]  /*0ab0*/  VIADDMNMX R31, R62, R31, R68.reuse, !PT ;  /* 0x0000001f3e1f7246 */ /* 0x100fe40007800144 */
[--C-:B------:R-:W-:Y:S02]  /*0ac0*/  VIADDMNMX R32, R60, R32, R68.reuse, !PT ;  /* 0x000000203c207246 */ /* 0x100fe40007800144 */
[--C-:B------:R-:W-:Y:S02]  /*0ad0*/  VIADDMNMX R34, R56, R34, R68.reuse, !PT ;  /* 0x0000002238227246 */ /* 0x100fe40007800144 */
[----:B------:R-:W-:-:S02]  /*0ae0*/  VIADDMNMX R19, R54, R19, R68, !PT ;  /* 0x0000001336137246 */ /* 0x000fc40007800144 */
[--C-:B------:R-:W-:Y:S02]  /*0af0*/  VIADDMNMX R20, R52, R20, R68.reuse, !PT ;  /* 0x0000001434147246 */ /* 0x100fe40007800144 */
[--C-:B------:R-:W-:Y:S02]  /*0b00*/  VIADDMNMX R21, R50, R21, R68.reuse, !PT ;  /* 0x0000001532157246 */ /* 0x100fe40007800144 */
[----:B------:R-:W-:Y:S02]  /*0b10*/  VIADDMNMX R22, R48, R22, R68, !PT ;  /* 0x0000001630167246 */ /* 0x000fe40007800144 */
        /* <DEDUP_REMOVED lines=15> */
[----:B------:R-:W-:Y:S02]  /*0c10*/  VIADDMNMX R76, R71, R50, R76, !PT ;  /* 0x00000032474c7246 */ /* 0x000fe4000780014c */
[----:B------:R-:W-:Y:S02]  /*0c20*/  VIADDMNMX R74, R45, R52, R74, !PT ;  /* 0x000000342d4a7246 */ /* 0x000fe4000780014a */
[----:B------:R-:W-:Y:S02]  /*0c30*/  VIADDMNMX R72, R35, R54, R72, !PT ;  /* 0x0000003623487246 */ /* 0x000fe40007800148 */
[----:B------:R-:W-:Y:S02]  /*0c40*/  VIADDMNMX R70, R42, R56, R70, !PT ;  /* 0x000000382a467246 */ /* 0x000fe40007800146 */
        /* <DEDUP_REMOVED lines=10> */
[----:B------:R-:W-:Y:S01]  /*0cf0*/  VIADDMNMX R48, R78, R11, R48, !PT ;  /* 0x0000000b4e307246 */ /* 0x000fe20007800130 */
[----:B------:R-:W-:Y:S06]  /*0d00*/  @P0 BRA `(.L_x_1) ;  /* 0xfffffff800b40947 */ /* 0x000fec000383ffff */
.L_x_0:
[----:B------:R-:W0:Y:S01]  /*0d10*/  LDCU UR7, c[0x0][0x374] ;  /* 0x00006e80ff0777ac */ /* 0x000e220008000800 */
[----:B------:R-:W1:Y:S01]  /*0d20*/  LDC.64 R4, c[0x0][0x390] ;  /* 0x0000e400ff047b82 */ /* 0x000e620000000a00 */
[----:B------:R-:W2:Y:S01]  /*0d30*/  LDCU UR4, c[0x0][0x370] ;  /* 0x00006e00ff0477ac */ /* 0x000ea20008000800 */
[----:B------:R-:W3:Y:S01]  /*0d40*/  LDCU UR10, c[0x0][0x364] ;  /* 0x00006c80ff0a77ac */ /* 0x000ee20008000800 */
[----:B0-----:R-:W-:Y:S02]  /*0d50*/  UIMAD UR5, UR5, UR7, UR6 ;  /* 0x00000007050572a4 */ /* 0x001fe4000f8e0206 */
[----:B--2---:R-:W-:Y:S01]  /*0d60*/  UIMAD UR4, UR7, UR4, URZ ;  /* 0x00000004070472a4 */ /* 0x004fe2000f8e02ff */
[----:B---3--:R-:W-:-:S05]  /*0d70*/  IMAD R7, R7, UR10, R6 ;  /* 0x0000000a07077c24 */ /* 0x008fca000f8e0206 */
[----:B------:R-:W-:-:S04]  /*0d80*/  IMAD R48, R2, UR4, RZ ;  /* 0x0000000402307c24 */ /* 0x000fc8000f8e02ff */
[----:B------:R-:W-:-:S04]  /*0d90*/  IMAD R7, R7, R48, UR5 ;  /* 0x0000000507077e24 */ /* 0x000fc8000f8e0230 */
[----:B------:R-:W-:-:S04]  /*0da0*/  IMAD R7, R7, R2, RZ ;  /* 0x0000000207077224 */ /* 0x000fc800078e02ff */
[----:B-1----:R-:W-:-:S05]  /*0db0*/  IMAD.WIDE R6, R7, 0x4, R4 ;  /* 0x0000000407067825 */ /* 0x002fca00078e0204 */
[----:B------:R-:W-:Y:S01]  /*0dc0*/  STG.E desc[UR8][R6.64], R46 ;  /* 0x0000002e06007986 */ /* 0x000fe2000c101908 */
[----:B------:R-:W-:-:S03]  /*0dd0*/  IMAD.WIDE R2, R48, 0x4, R6 ;  /* 0x0000000430027825 */ /* 0x000fc600078e0206 */
[----:B------:R-:W-:Y:S01]  /*0de0*/  STG.E desc[UR8][R6.64+0x4], R44 ;  /* 0x0000042c06007986 */ /* 0x000fe2000c101908 */
[----:B------:R-:W-:-:S03]  /*0df0*/  IMAD.WIDE R4, R48, 0x4, R2 ;  /* 0x0000000430047825 */ /* 0x000fc600078e0202 */
[----:B------:R-:W-:Y:S04]  /*0e00*/  STG.E desc[UR8][R6.64+0x8], R93 ;  /* 0x0000085d06007986 */ /* 0x000fe8000c101908 */
[----:B------:R-:W-:Y:S04]  /*0e10*/  STG.E desc[UR8][R6.64+0xc], R91 ;  /* 0x00000c5b06007986 */ /* 0x000fe8000c101908 */
[----:B------:R-:W-:Y:S04]  /*0e20*/  STG.E desc[UR8][R6.64+0x10], R75 ;  /* 0x0000104b06007986 */ /* 0x000fe8000c101908 */
[----:B------:R-:W-:Y:S04]  /*0e30*/  STG.E desc[UR8][R6.64+0x14], R89 ;  /* 0x0000145906007986 */ /* 0x000fe8000c101908 */
[----:B------:R-:W-:Y:S04]  /*0e40*/  STG.E desc[UR8][R6.64+0x18], R87 ;  /* 0x0000185706007986 */ /* 0x000fe8000c101908 */
[----:B------:R0:W-:Y:S04]  /*0e50*/  STG.E desc[UR8][R6.64+0x1c], R85 ;  /* 0x00001c5506007986 */ /* 0x0001e8000c101908 */
[----:B------:R-:W-:Y:S04]  /*0e60*/  STG.E desc[UR8][R2.64], R83 ;  /* 0x0000005302007986 */ /* 0x000fe8000c101908 */
[----:B------:R-:W-:Y:S01]  /*0e70*/  STG.E desc[UR8][R2.64+0x4], R81 ;  /* 0x0000045102007986 */ /* 0x000fe2000c101908 */
[----:B0-----:R-:W-:-:S03]  /*0e80*/  IMAD.WIDE R6, R48, 0x4, R4 ;  /* 0x0000000430067825 */ /* 0x001fc600078e0204 */
        /* <DEDUP_REMOVED lines=57> */
[----:B------:R-:W-:Y:S01]  /*1220*/  STG.E desc[UR8][R2.64+0x1c], R18 ;  /* 0x00001c1202007986 */ /* 0x000fe2000c101908 */
[----:B------:R-:W-:Y:S05]  /*1230*/  EXIT ;  /* 0x000000000000794d */ /* 0x000fea0003800000 */
.L_x_2:
[----:B------:R-:W-:-:S00]  /*1240*/  BRA `(.L_x_2) ;  /* 0xfffffffc00fc7947 */ /* 0x000fc0000383ffff */
[----:B------:R-:W-:-:S00]  /*1250*/  NOP ;  /* 0x0000000000007918 */ /* 0x000fc00000000000 */
        /* <DEDUP_REMOVED lines=10> */
.L_x_3:


//--------------------- .nv.shared.reserved.0     --------------------------
	.section	.nv.shared.reserved.0,"aw",@nobits
	.weak		__nv_reservedSMEM_offset_0_alias
	.size		__nv_reservedSMEM_offset_0_alias, 0, 64
	.other		__nv_reservedSMEM_offset_0_alias,@"STO_CUDA_RESERVED_SHARED STV_DEFAULT"
__nv_reservedSMEM_offset_0_alias:
	.zero		0
	.zero		64


//--------------------- .nv.constant0._Z11IntmaxaddF1PKiS0_Piii --------------------------
	.section	.nv.constant0._Z11IntmaxaddF1PKiS0_Piii,"a",@progbits
	.sectionflags	@""
	.align	4
.nv.constant0._Z11IntmaxaddF1PKiS0_Piii:
	.zero		928


//--------------------- SYMBOLS --------------------------

	.type		.nv.reservedSmem.offset0,@object
	.size		.nv.reservedSmem.offset0,0x4
